//
// Generated by NVIDIA NVVM Compiler
//
// Compiler Build ID: CL-36424714
// Cuda compilation tools, release 13.0, V13.0.88
// Based on NVVM 20.0.0
//

.version 9.0
.target sm_100
.address_size 64

	// .globl	_Z6heat1DPfifi

.visible .entry _Z6heat1DPfifi(
	.param .u64 .ptr .align 1 _Z6heat1DPfifi_param_0,
	.param .u32 _Z6heat1DPfifi_param_1,
	.param .f32 _Z6heat1DPfifi_param_2,
	.param .u32 _Z6heat1DPfifi_param_3
)
{
	.reg .pred 	%p<4>;
	.reg .b32 	%r<14>;
	.reg .b32 	%f<11>;
	.reg .b64 	%rd<7>;

	ld.param.u64 	%rd1, [_Z6heat1DPfifi_param_0];
	ld.param.u32 	%r2, [_Z6heat1DPfifi_param_1];
	ld.param.f32 	%f1, [_Z6heat1DPfifi_param_2];
	ld.param.u32 	%r4, [_Z6heat1DPfifi_param_3];
	mov.u32 	%r5, %ctaid.x;
	shl.b32 	%r6, %r5, 10;
	mov.u32 	%r7, %tid.x;
	or.b32  	%r8, %r6, %r7;
	add.s32 	%r1, %r8, 1;
	setp.gt.u32 	%p1, %r8, 2147483646;
	add.s32 	%r10, %r4, 1;
	setp.gt.s32 	%p2, %r1, %r10;
	or.pred  	%p3, %p1, %p2;
	@%p3 bra 	$L__BB0_2;
	cvta.to.global.u64 	%rd2, %rd1;
	add.f32 	%f2, %f1, %f1;
	mov.f32 	%f3, 0f3F800000;
	sub.f32 	%f4, %f3, %f2;
	add.s32 	%r11, %r2, -1;
	add.s32 	%r12, %r4, 2;
	mad.lo.s32 	%r13, %r12, %r11, %r1;
	mul.wide.s32 	%rd3, %r13, 4;
	add.s64 	%rd4, %rd2, %rd3;
	ld.global.f32 	%f5, [%rd4];
	ld.global.f32 	%f6, [%rd4+-4];
	ld.global.f32 	%f7, [%rd4+4];
	add.f32 	%f8, %f6, %f7;
	mul.f32 	%f9, %f1, %f8;
	fma.rn.f32 	%f10, %f4, %f5, %f9;
	mul.wide.s32 	%rd5, %r12, 4;
	add.s64 	%rd6, %rd4, %rd5;
	st.global.f32 	[%rd6], %f10;
$L__BB0_2:
	ret;

}


// ===== COMPILED SASS (sm_100) =====

	.target	sm_100

	.elftype	@"ET_EXEC"


//--------------------- .note.nv.tkinfo           --------------------------
	.section	.note.nv.tkinfo,"",@"SHT_NOTE"
	.sectionflags	@"SHF_NOTE_NV_TKINFO"
	.tkinfo
        /*0018*/ 	.word	0x00000002
        /*0030*/ 	.string	""
        /*0030*/ 	.string	"ptxas"
        /*0030*/ 	.string	"Cuda compilation tools, release 13.0, V13.0.88"
        /*0030*/ 	.string	"Build cuda_13.0.r13.0/compiler.36424714_0"
        /*0030*/ 	.string	"-arch sm_100 -m 64 "



//--------------------- .note.nv.cuinfo           --------------------------
	.section	.note.nv.cuinfo,"",@"SHT_NOTE"
	.sectionflags	@"SHF_NOTE_NV_CUINFO"
        /*0018*/ 	.short	0x0002
        /*001a*/ 	.short	0x0064
        /*001c*/ 	.short	0x0082
	.zero		2


//--------------------- .nv.info                  --------------------------
	.section	.nv.info,"",@"SHT_CUDA_INFO"
	.align	4


	//----- nvinfo : EIATTR_REGCOUNT
	.align		4
        /*0000*/ 	.byte	0x04, 0x2f
        /*0002*/ 	.short	(.L_1 - .L_0)
	.align		4
.L_0:
        /*0004*/ 	.word	index@(_Z6heat1DPfifi)
        /*0008*/ 	.word	0x0000000e


	//----- nvinfo : EIATTR_FRAME_SIZE
	.align		4
.L_1:
        /*000c*/ 	.byte	0x04, 0x11
        /*000e*/ 	.short	(.L_3 - .L_2)
	.align		4
.L_2:
        /*0010*/ 	.word	index@(_Z6heat1DPfifi)
        /*0014*/ 	.word	0x00000000


	//----- nvinfo : EIATTR_MIN_STACK_SIZE
	.align		4
.L_3:
        /*0018*/ 	.byte	0x04, 0x12
        /*001a*/ 	.short	(.L_5 - .L_4)
	.align		4
.L_4:
        /*001c*/ 	.word	index@(_Z6heat1DPfifi)
        /*0020*/ 	.word	0x00000000
.L_5:


//--------------------- .nv.compat                --------------------------
	.section	.nv.compat,"",@"SHT_CUDA_COMPAT_INFO"
	.align	4
        /*0000*/ 	.byte	0x02, 0x09, 0x00, 0x00, 0x02, 0x02, 0x01, 0x00, 0x02, 0x05, 0x05, 0x00, 0x03, 0x07, 0x01, 0x01
        /*0010*/ 	.byte	0x02, 0x03, 0x00, 0x00, 0x02, 0x06, 0x01, 0x00, 0x04, 0x0b, 0x08, 0x00, 0x09, 0x00, 0x00, 0x00
        /*0020*/ 	.byte	0x00, 0x00, 0x00, 0x00


//--------------------- .nv.info._Z6heat1DPfifi   --------------------------
	.section	.nv.info._Z6heat1DPfifi,"",@"SHT_CUDA_INFO"
	.sectionflags	@""
	.align	4


	//----- nvinfo : EIATTR_CUDA_API_VERSION
	.align		4
        /*0000*/ 	.byte	0x04, 0x37
        /*0002*/ 	.short	(.L_7 - .L_6)
.L_6:
        /*0004*/ 	.word	0x00000082


	//----- nvinfo : EIATTR_KPARAM_INFO
	.align		4
.L_7:
        /*0008*/ 	.byte	0x04, 0x17
        /*000a*/ 	.short	(.L_9 - .L_8)
.L_8:
        /*000c*/ 	.word	0x00000000
        /*0010*/ 	.short	0x0003
        /*0012*/ 	.short	0x0010
        /*0014*/ 	.byte	0x00, 0xf0, 0x11, 0x00


	//----- nvinfo : EIATTR_KPARAM_INFO
	.align		4
.L_9:
        /*0018*/ 	.byte	0x04, 0x17
        /*001a*/ 	.short	(.L_11 - .L_10)
.L_10:
        /*001c*/ 	.word	0x00000000
        /*0020*/ 	.short	0x0002
        /*0022*/ 	.short	0x000c
        /*0024*/ 	.byte	0x00, 0xf0, 0x11, 0x00


	//----- nvinfo : EIATTR_KPARAM_INFO
	.align		4
.L_11:
        /*0028*/ 	.byte	0x04, 0x17
        /*002a*/ 	.short	(.L_13 - .L_12)
.L_12:
        /*002c*/ 	.word	0x00000000
        /*0030*/ 	.short	0x0001
        /*0032*/ 	.short	0x0008
        /*0034*/ 	.byte	0x00, 0xf0, 0x11, 0x00


	//----- nvinfo : EIATTR_KPARAM_INFO
	.align		4
.L_13:
        /*0038*/ 	.byte	0x04, 0x17
        /*003a*/ 	.short	(.L_15 - .L_14)
.L_14:
        /*003c*/ 	.word	0x00000000
        /*0040*/ 	.short	0x0000
        /*0042*/ 	.short	0x0000
        /*0044*/ 	.byte	0x00, 0xf5, 0x21, 0x00


	//----- nvinfo : EIATTR_SPARSE_MMA_MASK
	.align		4
.L_15:
        /*0048*/ 	.byte	0x03, 0x50
        /*004a*/ 	.short	0x0000


	//----- nvinfo : EIATTR_MAXREG_COUNT
	.align		4
        /*004c*/ 	.byte	0x03, 0x1b
        /*004e*/ 	.short	0x00ff


	//----- nvinfo : EIATTR_MERCURY_ISA_VERSION
	.align		4
        /*0050*/ 	.byte	0x03, 0x5f
        /*0052*/ 	.short	0x0101


	//----- nvinfo : EIATTR_VRC_CTA_INIT_COUNT
	.align		4
        /*0054*/ 	.byte	0x02, 0x4a
	.zero		1
	.zero		1


	//----- nvinfo : EIATTR_EXIT_INSTR_OFFSETS
	.align		4
        /*0058*/ 	.byte	0x04, 0x1c
        /*005a*/ 	.short	(.L_17 - .L_16)


	//   ....[0]....
.L_16:
        /*005c*/ 	.word	0x000000a0


	//   ....[1]....
        /*0060*/ 	.word	0x000001c0


	//----- nvinfo : EIATTR_CBANK_PARAM_SIZE
	.align		4
.L_17:
        /*0064*/ 	.byte	0x03, 0x19
        /*0066*/ 	.short	0x0014


	//----- nvinfo : EIATTR_PARAM_CBANK
	.align		4
        /*0068*/ 	.byte	0x04, 0x0a
        /*006a*/ 	.short	(.L_19 - .L_18)
	.align		4
.L_18:
        /*006c*/ 	.word	index@(.nv.constant0._Z6heat1DPfifi)
        /*0070*/ 	.short	0x0380
        /*0072*/ 	.short	0x0014


	//----- nvinfo : EIATTR_SW_WAR
	.align		4
.L_19:
        /*0074*/ 	.byte	0x04, 0x36
        /*0076*/ 	.short	(.L_21 - .L_20)
.L_20:
        /*0078*/ 	.word	0x00000008
.L_21:


//--------------------- .nv.callgraph             --------------------------
	.section	.nv.callgraph,"",@"SHT_CUDA_CALLGRAPH"
	.align	4
	.sectionentsize	8
	.align		4
        /*0000*/ 	.word	0x00000000
	.align		4
        /*0004*/ 	.word	0xffffffff
	.align		4
        /*0008*/ 	.word	0x00000000
	.align		4
        /*000c*/ 	.word	0xfffffffe
	.align		4
        /*0010*/ 	.word	0x00000000
	.align		4
        /*0014*/ 	.word	0xfffffffd
	.align		4
        /*0018*/ 	.word	0x00000000
	.align		4
        /*001c*/ 	.word	0xfffffffc


//--------------------- .text._Z6heat1DPfifi      --------------------------
	.section	.text._Z6heat1DPfifi,"ax",@progbits
	.align	128
        .global         _Z6heat1DPfifi
        .type           _Z6heat1DPfifi,@function
        .size           _Z6heat1DPfifi,(.L_x_1 - _Z6heat1DPfifi)
        .other          _Z6heat1DPfifi,@"STO_CUDA_ENTRY STV_DEFAULT"
_Z6heat1DPfifi:
.text._Z6heat1DPfifi:
[----:B------:R-:W-:Y:S01]  /*0000*/  LDC R1, c[0x0][0x37c] ;  /* 0x0000df00ff017b82 */ /* 0x000fe20000000800 */
[----:B------:R-:W0:Y:S07]  /*0010*/  S2R R0, SR_TID.X ;  /* 0x0000000000007919 */ /* 0x000e2e0000002100 */
[----:B------:R-:W1:Y:S08]  /*0020*/  S2UR UR4, SR_CTAID.X ;  /* 0x00000000000479c3 */ /* 0x000e700000002500 */
[----:B------:R-:W2:Y:S01]  /*0030*/  LDC R7, c[0x0][0x390] ;  /* 0x0000e400ff077b82 */ /* 0x000ea20000000800 */
[----:B-1----:R-:W-:-:S06]  /*0040*/  USHF.L.U32 UR4, UR4, 0xa, URZ ;  /* 0x0000000a04047899 */ /* 0x002fcc00080006ff */
[----:B0-----:R-:W-:Y:S02]  /*0050*/  LOP3.LUT R0, R0, UR4, RZ, 0xfc, !PT ;  /* 0x0000000400007c12 */ /* 0x001fe4000f8efcff */
[----:B--2---:R-:W-:Y:S02]  /*0060*/  IADD3 R3, PT, PT, R7, 0x1, RZ ;  /* 0x0000000107037810 */ /* 0x004fe40007ffe0ff */
[----:B------:R-:W-:-:S04]  /*0070*/  IADD3 R4, PT, PT, R0, 0x1, RZ ;  /* 0x0000000100047810 */ /* 0x000fc80007ffe0ff */
[----:B------:R-:W-:-:S04]  /*0080*/  ISETP.GT.AND P0, PT, R4, R3, PT ;  /* 0x000000030400720c */ /* 0x000fc80003f04270 */
[----:B------:R-:W-:-:S13]  /*0090*/  ISETP.GT.U32.OR P0, PT, R0, 0x7ffffffe, P0 ;  /* 0x7ffffffe0000780c */ /* 0x000fda0000704470 */
[----:B------:R-:W-:Y:S05]  /*00a0*/  @P0 EXIT ;  /* 0x000000000000094d */ /* 0x000fea0003800000 */
[----:B------:R-:W0:Y:S01]  /*00b0*/  LDC.64 R10, c[0x0][0x388] ;  /* 0x0000e200ff0a7b82 */ /* 0x000e220000000a00 */
[----:B------:R-:W1:Y:S01]  /*00c0*/  LDCU.64 UR4, c[0x0][0x358] ;  /* 0x00006b00ff0477ac */ /* 0x000e620008000a00 */
[----:B------:R-:W-:-:S06]  /*00d0*/  IADD3 R7, PT, PT, R7, 0x2, RZ ;  /* 0x0000000207077810 */ /* 0x000fcc0007ffe0ff */
[----:B------:R-:W2:Y:S01]  /*00e0*/  LDC.64 R2, c[0x0][0x380] ;  /* 0x0000e000ff027b82 */ /* 0x000ea20000000a00 */
[----:B0-----:R-:W-:-:S05]  /*00f0*/  IADD3 R5, PT, PT, R10, -0x1, RZ ;  /* 0xffffffff0a057810 */ /* 0x001fca0007ffe0ff */
[----:B------:R-:W-:-:S04]  /*0100*/  IMAD R5, R5, R7, R4 ;  /* 0x0000000705057224 */ /* 0x000fc800078e0204 */
[----:B--2---:R-:W-:-:S05]  /*0110*/  IMAD.WIDE R2, R5, 0x4, R2 ;  /* 0x0000000405027825 */ /* 0x004fca00078e0202 */
[----:B-1----:R-:W2:Y:S04]  /*0120*/  LDG.E R4, desc[UR4][R2.64+-0x4] ;  /* 0xfffffc0402047981 */ /* 0x002ea8000c1e1900 */
[----:B------:R-:W2:Y:S04]  /*0130*/  LDG.E R5, desc[UR4][R2.64+0x4] ;  /* 0x0000040402057981 */ /* 0x000ea8000c1e1900 */
[----:B------:R-:W3:Y:S01]  /*0140*/  LDG.E R9, desc[UR4][R2.64] ;  /* 0x0000000402097981 */ /* 0x000ee2000c1e1900 */
[----:B------:R-:W-:-:S04]  /*0150*/  FADD R0, R11, R11 ;  /* 0x0000000b0b007221 */ /* 0x000fc80000000000 */
[----:B------:R-:W-:Y:S01]  /*0160*/  FADD R0, -R0, 1 ;  /* 0x3f80000000007421 */ /* 0x000fe20000000100 */
[----:B--2---:R-:W-:-:S04]  /*0170*/  FADD R4, R4, R5 ;  /* 0x0000000504047221 */ /* 0x004fc80000000000 */
[----:B------:R-:W-:Y:S01]  /*0180*/  FMUL R11, R4, R11 ;  /* 0x0000000b040b7220 */ /* 0x000fe20000400000 */
[----:B------:R-:W-:-:S04]  /*0190*/  IMAD.WIDE R4, R7, 0x4, R2 ;  /* 0x0000000407047825 */ /* 0x000fc800078e0202 */
[----:B---3--:R-:W-:-:S05]  /*01a0*/  FFMA R9, R0, R9, R11 ;  /* 0x0000000900097223 */ /* 0x008fca000000000b */
[----:B------:R-:W-:Y:S01]  /*01b0*/  STG.E desc[UR4][R4.64], R9 ;  /* 0x0000000904007986 */ /* 0x000fe2000c101904 */
[----:B------:R-:W-:Y:S05]  /*01c0*/  EXIT ;  /* 0x000000000000794d */ /* 0x000fea0003800000 */
.L_x_0:
[----:B------:R-:W-:-:S00]  /*01d0*/  BRA `(.L_x_0) ;  /* 0xfffffffc00fc7947 */ /* 0x000fc0000383ffff */
[----:B------:R-:W-:-:S00]  /*01e0*/  NOP ;  /* 0x0000000000007918 */ /* 0x000fc00000000000 */
        /* <DEDUP_REMOVED lines=9> */
.L_x_1:


//--------------------- .nv.shared.reserved.0     --------------------------
	.section	.nv.shared.reserved.0,"aw",@nobits
	.weak		__nv_reservedSMEM_offset_0_alias
	.size		__nv_reservedSMEM_offset_0_alias, 0, 64
	.other		__nv_reservedSMEM_offset_0_alias,@"STO_CUDA_RESERVED_SHARED STV_DEFAULT"
__nv_reservedSMEM_offset_0_alias:
	.zero		0
	.zero		64


//--------------------- .nv.constant0._Z6heat1DPfifi --------------------------
	.section	.nv.constant0._Z6heat1DPfifi,"a",@progbits
	.sectionflags	@""
	.align	4
.nv.constant0._Z6heat1DPfifi:
	.zero		916


//--------------------- SYMBOLS --------------------------

	.type		.nv.reservedSmem.offset0,@object
	.size		.nv.reservedSmem.offset0,0x4
